//
// Generated by NVIDIA NVVM Compiler
//
// Compiler Build ID: CL-36424714
// Cuda compilation tools, release 13.0, V13.0.88
// Based on NVVM 20.0.0
//

.version 9.0
.target sm_100
.address_size 64

	// .globl	add

.visible .entry add(
	.param .u64 .ptr .align 1 add_param_0,
	.param .u64 .ptr .align 1 add_param_1,
	.param .u64 .ptr .align 1 add_param_2
)
{
	.reg .b32 	%r<5>;
	.reg .b64 	%rd<11>;

	ld.param.u64 	%rd1, [add_param_0];
	ld.param.u64 	%rd2, [add_param_1];
	ld.param.u64 	%rd3, [add_param_2];
	cvta.to.global.u64 	%rd4, %rd1;
	cvta.to.global.u64 	%rd5, %rd3;
	cvta.to.global.u64 	%rd6, %rd2;
	mov.u32 	%r1, %tid.x;
	mul.wide.u32 	%rd7, %r1, 4;
	add.s64 	%rd8, %rd6, %rd7;
	ld.global.u32 	%r2, [%rd8];
	add.s64 	%rd9, %rd5, %rd7;
	ld.global.u32 	%r3, [%rd9];
	add.s32 	%r4, %r3, %r2;
	add.s64 	%rd10, %rd4, %rd7;
	st.global.u32 	[%rd10], %r4;
	ret;

}


// ===== COMPILED SASS (sm_100) =====

	.target	sm_100

	.elftype	@"ET_EXEC"


//--------------------- .note.nv.tkinfo           --------------------------
	.section	.note.nv.tkinfo,"",@"SHT_NOTE"
	.sectionflags	@"SHF_NOTE_NV_TKINFO"
	.tkinfo
        /*0018*/ 	.word	0x00000002
        /*0030*/ 	.string	""
        /*0030*/ 	.string	"ptxas"
        /*0030*/ 	.string	"Cuda compilation tools, release 13.0, V13.0.88"
        /*0030*/ 	.string	"Build cuda_13.0.r13.0/compiler.36424714_0"
        /*0030*/ 	.string	"-arch sm_100 -m 64 "



//--------------------- .note.nv.cuinfo           --------------------------
	.section	.note.nv.cuinfo,"",@"SHT_NOTE"
	.sectionflags	@"SHF_NOTE_NV_CUINFO"
        /*0018*/ 	.short	0x0002
        /*001a*/ 	.short	0x0064
        /*001c*/ 	.short	0x0082
	.zero		2


//--------------------- .nv.info                  --------------------------
	.section	.nv.info,"",@"SHT_CUDA_INFO"
	.align	4


	//----- nvinfo : EIATTR_REGCOUNT
	.align		4
        /*0000*/ 	.byte	0x04, 0x2f
        /*0002*/ 	.short	(.L_1 - .L_0)
	.align		4
.L_0:
        /*0004*/ 	.word	index@(add)
        /*0008*/ 	.word	0x0000000c


	//----- nvinfo : EIATTR_FRAME_SIZE
	.align		4
.L_1:
        /*000c*/ 	.byte	0x04, 0x11
        /*000e*/ 	.short	(.L_3 - .L_2)
	.align		4
.L_2:
        /*0010*/ 	.word	index@(add)
        /*0014*/ 	.word	0x00000000


	//----- nvinfo : EIATTR_MIN_STACK_SIZE
	.align		4
.L_3:
        /*0018*/ 	.byte	0x04, 0x12
        /*001a*/ 	.short	(.L_5 - .L_4)
	.align		4
.L_4:
        /*001c*/ 	.word	index@(add)
        /*0020*/ 	.word	0x00000000
.L_5:


//--------------------- .nv.compat                --------------------------
	.section	.nv.compat,"",@"SHT_CUDA_COMPAT_INFO"
	.align	4
        /*0000*/ 	.byte	0x02, 0x09, 0x00, 0x00, 0x02, 0x02, 0x01, 0x00, 0x02, 0x05, 0x05, 0x00, 0x03, 0x07, 0x01, 0x01
        /*0010*/ 	.byte	0x02, 0x03, 0x00, 0x00, 0x02, 0x06, 0x01, 0x00, 0x04, 0x0b, 0x08, 0x00, 0x09, 0x00, 0x00, 0x00
        /*0020*/ 	.byte	0x00, 0x00, 0x00, 0x00


//--------------------- .nv.info.add              --------------------------
	.section	.nv.info.add,"",@"SHT_CUDA_INFO"
	.sectionflags	@""
	.align	4


	//----- nvinfo : EIATTR_CUDA_API_VERSION
	.align		4
        /*0000*/ 	.byte	0x04, 0x37
        /*0002*/ 	.short	(.L_7 - .L_6)
.L_6:
        /*0004*/ 	.word	0x00000082


	//----- nvinfo : EIATTR_KPARAM_INFO
	.align		4
.L_7:
        /*0008*/ 	.byte	0x04, 0x17
        /*000a*/ 	.short	(.L_9 - .L_8)
.L_8:
        /*000c*/ 	.word	0x00000000
        /*0010*/ 	.short	0x0002
        /*0012*/ 	.short	0x0010
        /*0014*/ 	.byte	0x00, 0xf5, 0x21, 0x00


	//----- nvinfo : EIATTR_KPARAM_INFO
	.align		4
.L_9:
        /*0018*/ 	.byte	0x04, 0x17
        /*001a*/ 	.short	(.L_11 - .L_10)
.L_10:
        /*001c*/ 	.word	0x00000000
        /*0020*/ 	.short	0x0001
        /*0022*/ 	.short	0x0008
        /*0024*/ 	.byte	0x00, 0xf5, 0x21, 0x00


	//----- nvinfo : EIATTR_KPARAM_INFO
	.align		4
.L_11:
        /*0028*/ 	.byte	0x04, 0x17
        /*002a*/ 	.short	(.L_13 - .L_12)
.L_12:
        /*002c*/ 	.word	0x00000000
        /*0030*/ 	.short	0x0000
        /*0032*/ 	.short	0x0000
        /*0034*/ 	.byte	0x00, 0xf5, 0x21, 0x00


	//----- nvinfo : EIATTR_SPARSE_MMA_MASK
	.align		4
.L_13:
        /*0038*/ 	.byte	0x03, 0x50
        /*003a*/ 	.short	0x0000


	//----- nvinfo : EIATTR_MAXREG_COUNT
	.align		4
        /*003c*/ 	.byte	0x03, 0x1b
        /*003e*/ 	.short	0x00ff


	//----- nvinfo : EIATTR_MERCURY_ISA_VERSION
	.align		4
        /*0040*/ 	.byte	0x03, 0x5f
        /*0042*/ 	.short	0x0101


	//----- nvinfo : EIATTR_VRC_CTA_INIT_COUNT
	.align		4
        /*0044*/ 	.byte	0x02, 0x4a
	.zero		1
	.zero		1


	//----- nvinfo : EIATTR_EXIT_INSTR_OFFSETS
	.align		4
        /*0048*/ 	.byte	0x04, 0x1c
        /*004a*/ 	.short	(.L_15 - .L_14)


	//   ....[0]....
.L_14:
        /*004c*/ 	.word	0x000000d0


	//----- nvinfo : EIATTR_CBANK_PARAM_SIZE
	.align		4
.L_15:
        /*0050*/ 	.byte	0x03, 0x19
        /*0052*/ 	.short	0x0018


	//----- nvinfo : EIATTR_PARAM_CBANK
	.align		4
        /*0054*/ 	.byte	0x04, 0x0a
        /*0056*/ 	.short	(.L_17 - .L_16)
	.align		4
.L_16:
        /*0058*/ 	.word	index@(.nv.constant0.add)
        /*005c*/ 	.short	0x0380
        /*005e*/ 	.short	0x0018


	//----- nvinfo : EIATTR_SW_WAR
	.align		4
.L_17:
        /*0060*/ 	.byte	0x04, 0x36
        /*0062*/ 	.short	(.L_19 - .L_18)
.L_18:
        /*0064*/ 	.word	0x00000008
.L_19:


//--------------------- .nv.callgraph             --------------------------
	.section	.nv.callgraph,"",@"SHT_CUDA_CALLGRAPH"
	.align	4
	.sectionentsize	8
	.align		4
        /*0000*/ 	.word	0x00000000
	.align		4
        /*0004*/ 	.word	0xffffffff
	.align		4
        /*0008*/ 	.word	0x00000000
	.align		4
        /*000c*/ 	.word	0xfffffffe
	.align		4
        /*0010*/ 	.word	0x00000000
	.align		4
        /*0014*/ 	.word	0xfffffffd
	.align		4
        /*0018*/ 	.word	0x00000000
	.align		4
        /*001c*/ 	.word	0xfffffffc


//--------------------- .text.add                 --------------------------
	.section	.text.add,"ax",@progbits
	.align	128
        .global         add
        .type           add,@function
        .size           add,(.L_x_1 - add)
        .other          add,@"STO_CUDA_ENTRY STV_DEFAULT"
add:
.text.add:
[----:B------:R-:W-:Y:S01]  /*0000*/  LDC R1, c[0x0][0x37c] ;  /* 0x0000df00ff017b82 */ /* 0x000fe20000000800 */
[----:B------:R-:W0:Y:S07]  /*0010*/  S2R R9, SR_TID.X ;  /* 0x0000000000097919 */ /* 0x000e2e0000002100 */
[----:B------:R-:W0:Y:S01]  /*0020*/  LDC.64 R2, c[0x0][0x388] ;  /* 0x0000e200ff027b82 */ /* 0x000e220000000a00 */
[----:B------:R-:W1:Y:S07]  /*0030*/  LDCU.64 UR4, c[0x0][0x358] ;  /* 0x00006b00ff0477ac */ /* 0x000e6e0008000a00 */
[----:B------:R-:W2:Y:S08]  /*0040*/  LDC.64 R4, c[0x0][0x390] ;  /* 0x0000e400ff047b82 */ /* 0x000eb00000000a00 */
[----:B------:R-:W3:Y:S01]  /*0050*/  LDC.64 R6, c[0x0][0x380] ;  /* 0x0000e000ff067b82 */ /* 0x000ee20000000a00 */
[----:B0-----:R-:W-:-:S04]  /*0060*/  IMAD.WIDE.U32 R2, R9, 0x4, R2 ;  /* 0x0000000409027825 */ /* 0x001fc800078e0002 */
[C---:B--2---:R-:W-:Y:S02]  /*0070*/  IMAD.WIDE.U32 R4, R9.reuse, 0x4, R4 ;  /* 0x0000000409047825 */ /* 0x044fe400078e0004 */
[----:B-1----:R-:W2:Y:S04]  /*0080*/  LDG.E R2, desc[UR4][R2.64] ;  /* 0x0000000402027981 */ /* 0x002ea8000c1e1900 */
[----:B------:R-:W2:Y:S01]  /*0090*/  LDG.E R5, desc[UR4][R4.64] ;  /* 0x0000000404057981 */ /* 0x000ea2000c1e1900 */
[----:B---3--:R-:W-:Y:S01]  /*00a0*/  IMAD.WIDE.U32 R6, R9, 0x4, R6 ;  /* 0x0000000409067825 */ /* 0x008fe200078e0006 */
[----:B--2---:R-:W-:-:S05]  /*00b0*/  IADD3 R9, PT, PT, R2, R5, RZ ;  /* 0x0000000502097210 */ /* 0x004fca0007ffe0ff */
[----:B------:R-:W-:Y:S01]  /*00c0*/  STG.E desc[UR4][R6.64], R9 ;  /* 0x0000000906007986 */ /* 0x000fe2000c101904 */
[----:B------:R-:W-:Y:S05]  /*00d0*/  EXIT ;  /* 0x000000000000794d */ /* 0x000fea0003800000 */
.L_x_0:
[----:B------:R-:W-:-:S00]  /*00e0*/  BRA `(.L_x_0) ;  /* 0xfffffffc00fc7947 */ /* 0x000fc0000383ffff */
[----:B------:R-:W-:-:S00]  /*00f0*/  NOP ;  /* 0x0000000000007918 */ /* 0x000fc00000000000 */
        /* <DEDUP_REMOVED lines=8> */
.L_x_1:


//--------------------- .nv.shared.reserved.0     --------------------------
	.section	.nv.shared.reserved.0,"aw",@nobits
	.weak		__nv_reservedSMEM_offset_0_alias
	.size		__nv_reservedSMEM_offset_0_alias, 0, 64
	.other		__nv_reservedSMEM_offset_0_alias,@"STO_CUDA_RESERVED_SHARED STV_DEFAULT"
__nv_reservedSMEM_offset_0_alias:
	.zero		0
	.zero		64


//--------------------- .nv.constant0.add         --------------------------
	.section	.nv.constant0.add,"a",@progbits
	.sectionflags	@""
	.align	4
.nv.constant0.add:
	.zero		920


//--------------------- SYMBOLS --------------------------

	.type		.nv.reservedSmem.offset0,@object
	.size		.nv.reservedSmem.offset0,0x4
